//
// Generated by NVIDIA NVVM Compiler
//
// Compiler Build ID: CL-36424714
// Cuda compilation tools, release 13.0, V13.0.88
// Based on NVVM 20.0.0
//

.version 9.0
.target sm_100
.address_size 64

	// .globl	_Z16SegLRC_GeneratorPjP16_regression_infoPijj

.visible .entry _Z16SegLRC_GeneratorPjP16_regression_infoPijj(
	.param .u64 .ptr .align 1 _Z16SegLRC_GeneratorPjP16_regression_infoPijj_param_0,
	.param .u64 .ptr .align 1 _Z16SegLRC_GeneratorPjP16_regression_infoPijj_param_1,
	.param .u64 .ptr .align 1 _Z16SegLRC_GeneratorPjP16_regression_infoPijj_param_2,
	.param .u32 _Z16SegLRC_GeneratorPjP16_regression_infoPijj_param_3,
	.param .u32 _Z16SegLRC_GeneratorPjP16_regression_infoPijj_param_4
)
{
	.reg .pred 	%p<5>;
	.reg .b32 	%r<26>;
	.reg .b32 	%f<7>;
	.reg .b64 	%rd<18>;

	ld.param.u64 	%rd2, [_Z16SegLRC_GeneratorPjP16_regression_infoPijj_param_0];
	ld.param.u64 	%rd3, [_Z16SegLRC_GeneratorPjP16_regression_infoPijj_param_1];
	ld.param.u64 	%rd4, [_Z16SegLRC_GeneratorPjP16_regression_infoPijj_param_2];
	ld.param.u32 	%r17, [_Z16SegLRC_GeneratorPjP16_regression_infoPijj_param_3];
	ld.param.u32 	%r18, [_Z16SegLRC_GeneratorPjP16_regression_infoPijj_param_4];
	cvta.to.global.u64 	%rd1, %rd4;
	mov.u32 	%r1, %tid.x;
	mov.u32 	%r2, %ctaid.x;
	mov.u32 	%r19, %ntid.x;
	mad.lo.s32 	%r3, %r2, %r19, %r1;
	setp.ge.u32 	%p1, %r3, %r18;
	@%p1 bra 	$L__BB0_7;
	cvta.to.global.u64 	%rd5, %rd3;
	cvta.to.global.u64 	%rd6, %rd2;
	cvt.u64.u32 	%rd7, %r17;
	cvt.u64.u32 	%rd8, %r2;
	add.s64 	%rd9, %rd7, %rd8;
	shl.b64 	%rd10, %rd9, 4;
	add.s64 	%rd11, %rd5, %rd10;
	ld.global.f32 	%f1, [%rd11];
	ld.global.f32 	%f2, [%rd11+4];
	mul.wide.u32 	%rd12, %r3, 4;
	add.s64 	%rd13, %rd6, %rd12;
	ld.global.u32 	%r4, [%rd13];
	cvt.rn.f32.u32 	%f3, %r4;
	cvt.rn.f32.u32 	%f4, %r1;
	fma.rn.f32 	%f5, %f1, %f4, %f2;
	sub.f32 	%f6, %f3, %f5;
	cvt.rzi.s32.f32 	%r25, %f6;
	cvt.rzi.s32.f32 	%r20, %f5;
	add.s32 	%r6, %r25, %r20;
	setp.eq.s32 	%p2, %r4, %r6;
	@%p2 bra 	$L__BB0_6;
	sub.s32 	%r22, %r4, %r6;
	mov.u32 	%r23, %r22;
	mov.u32 	%r24, %r25;
$L__BB0_3:
	setp.ne.s32 	%p3, %r23, 0;
	@%p3 bra 	$L__BB0_5;
	add.s64 	%rd15, %rd1, %rd12;
	st.global.u32 	[%rd15], %r24;
	bra.uni 	$L__BB0_7;
$L__BB0_5:
	add.s32 	%r25, %r25, -1;
	add.s32 	%r24, %r24, 1;
	add.s32 	%r23, %r23, -1;
	add.s32 	%r22, %r22, 1;
	setp.eq.s32 	%p4, %r22, 0;
	@%p4 bra 	$L__BB0_6;
	bra.uni 	$L__BB0_3;
$L__BB0_6:
	add.s64 	%rd17, %rd1, %rd12;
	st.global.u32 	[%rd17], %r25;
$L__BB0_7:
	bar.sync 	0;
	ret;

}


// ===== COMPILED SASS (sm_100) =====

	.target	sm_100

	.elftype	@"ET_EXEC"


//--------------------- .note.nv.tkinfo           --------------------------
	.section	.note.nv.tkinfo,"",@"SHT_NOTE"
	.sectionflags	@"SHF_NOTE_NV_TKINFO"
	.tkinfo
        /*0018*/ 	.word	0x00000002
        /*0030*/ 	.string	""
        /*0030*/ 	.string	"ptxas"
        /*0030*/ 	.string	"Cuda compilation tools, release 13.0, V13.0.88"
        /*0030*/ 	.string	"Build cuda_13.0.r13.0/compiler.36424714_0"
        /*0030*/ 	.string	"-arch sm_100 -m 64 "



//--------------------- .note.nv.cuinfo           --------------------------
	.section	.note.nv.cuinfo,"",@"SHT_NOTE"
	.sectionflags	@"SHF_NOTE_NV_CUINFO"
        /*0018*/ 	.short	0x0002
        /*001a*/ 	.short	0x0064
        /*001c*/ 	.short	0x0082
	.zero		2


//--------------------- .nv.info                  --------------------------
	.section	.nv.info,"",@"SHT_CUDA_INFO"
	.align	4


	//----- nvinfo : EIATTR_REGCOUNT
	.align		4
        /*0000*/ 	.byte	0x04, 0x2f
        /*0002*/ 	.short	(.L_1 - .L_0)
	.align		4
.L_0:
        /*0004*/ 	.word	index@(_Z16SegLRC_GeneratorPjP16_regression_infoPijj)
        /*0008*/ 	.word	0x00000012


	//----- nvinfo : EIATTR_FRAME_SIZE
	.align		4
.L_1:
        /*000c*/ 	.byte	0x04, 0x11
        /*000e*/ 	.short	(.L_3 - .L_2)
	.align		4
.L_2:
        /*0010*/ 	.word	index@(_Z16SegLRC_GeneratorPjP16_regression_infoPijj)
        /*0014*/ 	.word	0x00000000


	//----- nvinfo : EIATTR_MIN_STACK_SIZE
	.align		4
.L_3:
        /*0018*/ 	.byte	0x04, 0x12
        /*001a*/ 	.short	(.L_5 - .L_4)
	.align		4
.L_4:
        /*001c*/ 	.word	index@(_Z16SegLRC_GeneratorPjP16_regression_infoPijj)
        /*0020*/ 	.word	0x00000000
.L_5:


//--------------------- .nv.compat                --------------------------
	.section	.nv.compat,"",@"SHT_CUDA_COMPAT_INFO"
	.align	4
        /*0000*/ 	.byte	0x02, 0x09, 0x00, 0x00, 0x02, 0x02, 0x01, 0x00, 0x02, 0x05, 0x05, 0x00, 0x03, 0x07, 0x01, 0x01
        /*0010*/ 	.byte	0x02, 0x03, 0x00, 0x00, 0x02, 0x06, 0x01, 0x00, 0x04, 0x0b, 0x08, 0x00, 0x09, 0x00, 0x00, 0x00
        /*0020*/ 	.byte	0x00, 0x00, 0x00, 0x00


//--------------------- .nv.info._Z16SegLRC_GeneratorPjP16_regression_infoPijj --------------------------
	.section	.nv.info._Z16SegLRC_GeneratorPjP16_regression_infoPijj,"",@"SHT_CUDA_INFO"
	.sectionflags	@""
	.align	4


	//----- nvinfo : EIATTR_CUDA_API_VERSION
	.align		4
        /*0000*/ 	.byte	0x04, 0x37
        /*0002*/ 	.short	(.L_7 - .L_6)
.L_6:
        /*0004*/ 	.word	0x00000082


	//----- nvinfo : EIATTR_KPARAM_INFO
	.align		4
.L_7:
        /*0008*/ 	.byte	0x04, 0x17
        /*000a*/ 	.short	(.L_9 - .L_8)
.L_8:
        /*000c*/ 	.word	0x00000000
        /*0010*/ 	.short	0x0004
        /*0012*/ 	.short	0x001c
        /*0014*/ 	.byte	0x00, 0xf0, 0x11, 0x00


	//----- nvinfo : EIATTR_KPARAM_INFO
	.align		4
.L_9:
        /*0018*/ 	.byte	0x04, 0x17
        /*001a*/ 	.short	(.L_11 - .L_10)
.L_10:
        /*001c*/ 	.word	0x00000000
        /*0020*/ 	.short	0x0003
        /*0022*/ 	.short	0x0018
        /*0024*/ 	.byte	0x00, 0xf0, 0x11, 0x00


	//----- nvinfo : EIATTR_KPARAM_INFO
	.align		4
.L_11:
        /*0028*/ 	.byte	0x04, 0x17
        /*002a*/ 	.short	(.L_13 - .L_12)
.L_12:
        /*002c*/ 	.word	0x00000000
        /*0030*/ 	.short	0x0002
        /*0032*/ 	.short	0x0010
        /*0034*/ 	.byte	0x00, 0xf5, 0x21, 0x00


	//----- nvinfo : EIATTR_KPARAM_INFO
	.align		4
.L_13:
        /*0038*/ 	.byte	0x04, 0x17
        /*003a*/ 	.short	(.L_15 - .L_14)
.L_14:
        /*003c*/ 	.word	0x00000000
        /*0040*/ 	.short	0x0001
        /*0042*/ 	.short	0x0008
        /*0044*/ 	.byte	0x00, 0xf5, 0x21, 0x00


	//----- nvinfo : EIATTR_KPARAM_INFO
	.align		4
.L_15:
        /*0048*/ 	.byte	0x04, 0x17
        /*004a*/ 	.short	(.L_17 - .L_16)
.L_16:
        /*004c*/ 	.word	0x00000000
        /*0050*/ 	.short	0x0000
        /*0052*/ 	.short	0x0000
        /*0054*/ 	.byte	0x00, 0xf5, 0x21, 0x00


	//----- nvinfo : EIATTR_SPARSE_MMA_MASK
	.align		4
.L_17:
        /*0058*/ 	.byte	0x03, 0x50
        /*005a*/ 	.short	0x0000


	//----- nvinfo : EIATTR_MAXREG_COUNT
	.align		4
        /*005c*/ 	.byte	0x03, 0x1b
        /*005e*/ 	.short	0x00ff


	//----- nvinfo : EIATTR_NUM_BARRIERS
	.align		4
        /*0060*/ 	.byte	0x02, 0x4c
        /*0062*/ 	.byte	0x01
	.zero		1


	//----- nvinfo : EIATTR_MERCURY_ISA_VERSION
	.align		4
        /*0064*/ 	.byte	0x03, 0x5f
        /*0066*/ 	.short	0x0101


	//----- nvinfo : EIATTR_VRC_CTA_INIT_COUNT
	.align		4
        /*0068*/ 	.byte	0x02, 0x4a
	.zero		1
	.zero		1


	//----- nvinfo : EIATTR_EXIT_INSTR_OFFSETS
	.align		4
        /*006c*/ 	.byte	0x04, 0x1c
        /*006e*/ 	.short	(.L_19 - .L_18)


	//   ....[0]....
.L_18:
        /*0070*/ 	.word	0x000003e0


	//----- nvinfo : EIATTR_CRS_STACK_SIZE
	.align		4
.L_19:
        /*0074*/ 	.byte	0x04, 0x1e
        /*0076*/ 	.short	(.L_21 - .L_20)
.L_20:
        /*0078*/ 	.word	0x00000000


	//----- nvinfo : EIATTR_CBANK_PARAM_SIZE
	.align		4
.L_21:
        /*007c*/ 	.byte	0x03, 0x19
        /*007e*/ 	.short	0x0020


	//----- nvinfo : EIATTR_PARAM_CBANK
	.align		4
        /*0080*/ 	.byte	0x04, 0x0a
        /*0082*/ 	.short	(.L_23 - .L_22)
	.align		4
.L_22:
        /*0084*/ 	.word	index@(.nv.constant0._Z16SegLRC_GeneratorPjP16_regression_infoPijj)
        /*0088*/ 	.short	0x0380
        /*008a*/ 	.short	0x0020


	//----- nvinfo : EIATTR_SW_WAR
	.align		4
.L_23:
        /*008c*/ 	.byte	0x04, 0x36
        /*008e*/ 	.short	(.L_25 - .L_24)
.L_24:
        /*0090*/ 	.word	0x00000008
.L_25:


//--------------------- .nv.callgraph             --------------------------
	.section	.nv.callgraph,"",@"SHT_CUDA_CALLGRAPH"
	.align	4
	.sectionentsize	8
	.align		4
        /*0000*/ 	.word	0x00000000
	.align		4
        /*0004*/ 	.word	0xffffffff
	.align		4
        /*0008*/ 	.word	0x00000000
	.align		4
        /*000c*/ 	.word	0xfffffffe
	.align		4
        /*0010*/ 	.word	0x00000000
	.align		4
        /*0014*/ 	.word	0xfffffffd
	.align		4
        /*0018*/ 	.word	0x00000000
	.align		4
        /*001c*/ 	.word	0xfffffffc


//--------------------- .text._Z16SegLRC_GeneratorPjP16_regression_infoPijj --------------------------
	.section	.text._Z16SegLRC_GeneratorPjP16_regression_infoPijj,"ax",@progbits
	.align	128
        .global         _Z16SegLRC_GeneratorPjP16_regression_infoPijj
        .type           _Z16SegLRC_GeneratorPjP16_regression_infoPijj,@function
        .size           _Z16SegLRC_GeneratorPjP16_regression_infoPijj,(.L_x_6 - _Z16SegLRC_GeneratorPjP16_regression_infoPijj)
        .other          _Z16SegLRC_GeneratorPjP16_regression_infoPijj,@"STO_CUDA_ENTRY STV_DEFAULT"
_Z16SegLRC_GeneratorPjP16_regression_infoPijj:
.text._Z16SegLRC_GeneratorPjP16_regression_infoPijj:
[----:B------:R-:W-:Y:S01]  /*0000*/  LDC R1, c[0x0][0x37c] ;  /* 0x0000df00ff017b82 */ /* 0x000fe20000000800 */
[----:B------:R-:W0:Y:S07]  /*0010*/  S2R R8, SR_TID.X ;  /* 0x0000000000087919 */ /* 0x000e2e0000002100 */
[----:B------:R-:W0:Y:S01]  /*0020*/  S2UR UR8, SR_CTAID.X ;  /* 0x00000000000879c3 */ /* 0x000e220000002500 */
[----:B------:R-:W1:Y:S01]  /*0030*/  LDCU UR4, c[0x0][0x39c] ;  /* 0x00007380ff0477ac */ /* 0x000e620008000800 */
[----:B------:R-:W-:Y:S06]  /*0040*/  BSSY.RECONVERGENT B0, `(.L_x_0) ;  /* 0x0000038000007945 */ /* 0x000fec0003800200 */
[----:B------:R-:W0:Y:S02]  /*0050*/  LDC R7, c[0x0][0x360] ;  /* 0x0000d800ff077b82 */ /* 0x000e240000000800 */
[----:B0-----:R-:W-:-:S05]  /*0060*/  IMAD R7, R7, UR8, R8 ;  /* 0x0000000807077c24 */ /* 0x001fca000f8e0208 */
[----:B-1----:R-:W-:-:S13]  /*0070*/  ISETP.GE.U32.AND P0, PT, R7, UR4, PT ;  /* 0x0000000407007c0c */ /* 0x002fda000bf06070 */
[----:B------:R-:W-:Y:S05]  /*0080*/  @P0 BRA `(.L_x_1) ;  /* 0x0000000000cc0947 */ /* 0x000fea0003800000 */
[----:B------:R-:W0:Y:S01]  /*0090*/  LDCU UR4, c[0x0][0x398] ;  /* 0x00007300ff0477ac */ /* 0x000e220008000800 */
[----:B------:R-:W1:Y:S01]  /*00a0*/  LDC.64 R10, c[0x0][0x358] ;  /* 0x0000d600ff0a7b82 */ /* 0x000e620000000a00 */
[----:B------:R-:W2:Y:S07]  /*00b0*/  LDCU.64 UR6, c[0x0][0x388] ;  /* 0x00007100ff0677ac */ /* 0x000eae0008000a00 */
[----:B------:R-:W3:Y:S01]  /*00c0*/  LDC.64 R4, c[0x0][0x380] ;  /* 0x0000e000ff047b82 */ /* 0x000ee20000000a00 */
[----:B0-----:R-:W-:-:S04]  /*00d0*/  UIADD3 UR4, UP0, UPT, UR8, UR4, URZ ;  /* 0x0000000408047290 */ /* 0x001fc8000ff1e0ff */
[----:B------:R-:W-:Y:S02]  /*00e0*/  UIADD3.X UR5, UPT, UPT, URZ, URZ, URZ, UP0, !UPT ;  /* 0x000000ffff057290 */ /* 0x000fe400087fe4ff */
[----:B--2---:R-:W-:Y:S01]  /*00f0*/  ULEA UR6, UP0, UR4, UR6, 0x4 ;  /* 0x0000000604067291 */ /* 0x004fe2000f8020ff */
[C---:B-1----:R-:W-:Y:S02]  /*0100*/  R2UR UR14, R10.reuse ;  /* 0x000000000a0e72ca */ /* 0x042fe400000e0000 */
[C---:B------:R-:W-:Y:S01]  /*0110*/  R2UR UR15, R11.reuse ;  /* 0x000000000b0f72ca */ /* 0x040fe200000e0000 */
[----:B------:R-:W-:Y:S01]  /*0120*/  ULEA.HI.X UR5, UR4, UR7, UR5, 0x4, UP0 ;  /* 0x0000000704057291 */ /* 0x000fe200080f2405 */
[C---:B------:R-:W-:Y:S01]  /*0130*/  R2UR UR10, R10.reuse ;  /* 0x000000000a0a72ca */ /* 0x040fe200000e0000 */
[----:B------:R-:W-:Y:S01]  /*0140*/  IMAD.U32 R2, RZ, RZ, UR6 ;  /* 0x00000006ff027e24 */ /* 0x000fe2000f8e00ff */
[----:B------:R-:W-:Y:S02]  /*0150*/  R2UR UR11, R11 ;  /* 0x000000000b0b72ca */ /* 0x000fe400000e0000 */
[----:B------:R-:W-:Y:S01]  /*0160*/  R2UR UR12, R10 ;  /* 0x000000000a0c72ca */ /* 0x000fe200000e0000 */
[----:B---3--:R-:W-:Y:S01]  /*0170*/  IMAD.WIDE.U32 R4, R7, 0x4, R4 ;  /* 0x0000000407047825 */ /* 0x008fe200078e0004 */
[----:B------:R-:W-:-:S03]  /*0180*/  R2UR UR13, R11 ;  /* 0x000000000b0d72ca */ /* 0x000fc600000e0000 */
[----:B------:R-:W-:Y:S02]  /*0190*/  IMAD.U32 R3, RZ, RZ, UR5 ;  /* 0x00000005ff037e24 */ /* 0x000fe4000f8e00ff */
[----:B------:R-:W2:Y:S04]  /*01a0*/  LDG.E R4, desc[UR14][R4.64] ;  /* 0x0000000e04047981 */ /* 0x000ea8000c1e1900 */
[----:B------:R-:W3:Y:S04]  /*01b0*/  LDG.E R0, desc[UR10][R2.64] ;  /* 0x0000000a02007981 */ /* 0x000ee8000c1e1900 */
[----:B------:R-:W3:Y:S01]  /*01c0*/  LDG.E R9, desc[UR12][R2.64+0x4] ;  /* 0x0000040c02097981 */ /* 0x000ee2000c1e1900 */
[----:B------:R-:W-:-:S02]  /*01d0*/  I2FP.F32.U32 R8, R8 ;  /* 0x0000000800087245 */ /* 0x000fc40000201000 */
[----:B--2---:R-:W-:-:S03]  /*01e0*/  I2FP.F32.U32 R6, R4 ;  /* 0x0000000400067245 */ /* 0x004fc60000201000 */
[----:B---3--:R-:W-:-:S04]  /*01f0*/  FFMA R9, R0, R8, R9 ;  /* 0x0000000800097223 */ /* 0x008fc80000000009 */
[----:B------:R-:W-:Y:S01]  /*0200*/  FADD R6, R6, -R9 ;  /* 0x8000000906067221 */ /* 0x000fe20000000000 */
[----:B------:R-:W-:Y:S08]  /*0210*/  F2I.TRUNC.NTZ R0, R9 ;  /* 0x0000000900007305 */ /* 0x000ff0000020f100 */
[----:B------:R-:W0:Y:S02]  /*0220*/  F2I.TRUNC.NTZ R15, R6 ;  /* 0x00000006000f7305 */ /* 0x000e24000020f100 */
[----:B0-----:R-:W-:-:S05]  /*0230*/  IMAD.IADD R13, R15, 0x1, R0 ;  /* 0x000000010f0d7824 */ /* 0x001fca00078e0200 */
[----:B------:R-:W-:-:S13]  /*0240*/  ISETP.NE.AND P0, PT, R4, R13, PT ;  /* 0x0000000d0400720c */ /* 0x000fda0003f05270 */
[----:B------:R-:W-:Y:S05]  /*0250*/  @!P0 BRA `(.L_x_2) ;  /* 0x00000000002c8947 */ /* 0x000fea0003800000 */
[----:B------:R-:W-:Y:S02]  /*0260*/  IMAD.IADD R4, R4, 0x1, -R13 ;  /* 0x0000000104047824 */ /* 0x000fe400078e0a0d */
[----:B------:R-:W-:Y:S02]  /*0270*/  IMAD.MOV.U32 R5, RZ, RZ, R15 ;  /* 0x000000ffff057224 */ /* 0x000fe400078e000f */
[----:B------:R-:W-:-:S07]  /*0280*/  IMAD.MOV.U32 R0, RZ, RZ, R4 ;  /* 0x000000ffff007224 */ /* 0x000fce00078e0004 */
.L_x_4:
[----:B------:R-:W-:-:S13]  /*0290*/  ISETP.NE.AND P0, PT, R0, RZ, PT ;  /* 0x000000ff0000720c */ /* 0x000fda0003f05270 */
[----:B------:R-:W-:Y:S05]  /*02a0*/  @!P0 BRA `(.L_x_3) ;  /* 0x0000000000308947 */ /* 0x000fea0003800000 */
[----:B------:R-:W-:Y:S02]  /*02b0*/  VIADD R4, R4, 0x1 ;  /* 0x0000000104047836 */ /* 0x000fe40000000000 */
[----:B------:R-:W-:Y:S02]  /*02c0*/  VIADD R15, R15, 0xffffffff ;  /* 0xffffffff0f0f7836 */ /* 0x000fe40000000000 */
[----:B------:R-:W-:Y:S01]  /*02d0*/  VIADD R5, R5, 0x1 ;  /* 0x0000000105057836 */ /* 0x000fe20000000000 */
[----:B------:R-:W-:Y:S01]  /*02e0*/  ISETP.NE.AND P0, PT, R4, RZ, PT ;  /* 0x000000ff0400720c */ /* 0x000fe20003f05270 */
[----:B------:R-:W-:-:S12]  /*02f0*/  VIADD R0, R0, 0xffffffff ;  /* 0xffffffff00007836 */ /* 0x000fd80000000000 */
[----:B------:R-:W-:Y:S05]  /*0300*/  @P0 BRA `(.L_x_4) ;  /* 0xfffffffc00e00947 */ /* 0x000fea000383ffff */
.L_x_2:
[----:B------:R-:W0:Y:S01]  /*0310*/  LDC.64 R2, c[0x0][0x390] ;  /* 0x0000e400ff027b82 */ /* 0x000e220000000a00 */
[----:B------:R-:W-:Y:S02]  /*0320*/  R2UR UR4, R10 ;  /* 0x000000000a0472ca */ /* 0x000fe400000e0000 */
[----:B------:R-:W-:Y:S01]  /*0330*/  R2UR UR5, R11 ;  /* 0x000000000b0572ca */ /* 0x000fe200000e0000 */
[----:B0-----:R-:W-:-:S12]  /*0340*/  IMAD.WIDE.U32 R2, R7, 0x4, R2 ;  /* 0x0000000407027825 */ /* 0x001fd800078e0002 */
[----:B------:R1:W-:Y:S01]  /*0350*/  STG.E desc[UR4][R2.64], R15 ;  /* 0x0000000f02007986 */ /* 0x0003e2000c101904 */
[----:B------:R-:W-:Y:S05]  /*0360*/  BRA `(.L_x_1) ;  /* 0x0000000000147947 */ /* 0x000fea0003800000 */
.L_x_3:
[----:B------:R-:W0:Y:S01]  /*0370*/  LDC.64 R2, c[0x0][0x390] ;  /* 0x0000e400ff027b82 */ /* 0x000e220000000a00 */
[----:B------:R-:W-:Y:S02]  /*0380*/  R2UR UR4, R10 ;  /* 0x000000000a0472ca */ /* 0x000fe400000e0000 */
[----:B------:R-:W-:Y:S01]  /*0390*/  R2UR UR5, R11 ;  /* 0x000000000b0572ca */ /* 0x000fe200000e0000 */
[----:B0-----:R-:W-:-:S12]  /*03a0*/  IMAD.WIDE.U32 R2, R7, 0x4, R2 ;  /* 0x0000000407027825 */ /* 0x001fd800078e0002 */
[----:B------:R0:W-:Y:S02]  /*03b0*/  STG.E desc[UR4][R2.64], R5 ;  /* 0x0000000502007986 */ /* 0x0001e4000c101904 */
.L_x_1:
[----:B------:R-:W-:Y:S05]  /*03c0*/  BSYNC.RECONVERGENT B0 ;  /* 0x0000000000007941 */ /* 0x000fea0003800200 */
.L_x_0:
[----:B------:R-:W-:Y:S06]  /*03d0*/  BAR.SYNC.DEFER_BLOCKING 0x0 ;  /* 0x0000000000007b1d */ /* 0x000fec0000010000 */
[----:B------:R-:W-:Y:S05]  /*03e0*/  EXIT ;  /* 0x000000000000794d */ /* 0x000fea0003800000 */
.L_x_5:
[----:B------:R-:W-:-:S00]  /*03f0*/  BRA `(.L_x_5) ;  /* 0xfffffffc00fc7947 */ /* 0x000fc0000383ffff */
[----:B------:R-:W-:-:S00]  /*0400*/  NOP ;  /* 0x0000000000007918 */ /* 0x000fc00000000000 */
[----:B------:R-:W-:-:S00]  /*0410*/  NOP ;  /* 0x0000000000007918 */ /* 0x000fc00000000000 */
[----:B------:R-:W-:-:S00]  /*0420*/  NOP ;  /* 0x0000000000007918 */ /* 0x000fc00000000000 */
[----:B------:R-:W-:-:S00]  /*0430*/  NOP ;  /* 0x0000000000007918 */ /* 0x000fc00000000000 */
[----:B------:R-:W-:-:S00]  /*0440*/  NOP ;  /* 0x0000000000007918 */ /* 0x000fc00000000000 */
[----:B------:R-:W-:-:S00]  /*0450*/  NOP ;  /* 0x0000000000007918 */ /* 0x000fc00000000000 */
[----:B------:R-:W-:-:S00]  /*0460*/  NOP ;  /* 0x0000000000007918 */ /* 0x000fc00000000000 */
[----:B------:R-:W-:-:S00]  /*0470*/  NOP ;  /* 0x0000000000007918 */ /* 0x000fc00000000000 */
.L_x_6:


//--------------------- .nv.shared.reserved.0     --------------------------
	.section	.nv.shared.reserved.0,"aw",@nobits
	.weak		__nv_reservedSMEM_offset_0_alias
	.size		__nv_reservedSMEM_offset_0_alias, 0, 64
	.other		__nv_reservedSMEM_offset_0_alias,@"STO_CUDA_RESERVED_SHARED STV_DEFAULT"
__nv_reservedSMEM_offset_0_alias:
	.zero		0
	.zero		64


//--------------------- .nv.constant0._Z16SegLRC_GeneratorPjP16_regression_infoPijj --------------------------
	.section	.nv.constant0._Z16SegLRC_GeneratorPjP16_regression_infoPijj,"a",@progbits
	.sectionflags	@""
	.align	4
.nv.constant0._Z16SegLRC_GeneratorPjP16_regression_infoPijj:
	.zero		928


//--------------------- SYMBOLS --------------------------

	.type		.nv.reservedSmem.offset0,@object
	.size		.nv.reservedSmem.offset0,0x4
